	.headerflags	@"EF_CUDA_TEXMODE_UNIFIED EF_CUDA_64BIT_ADDRESS EF_CUDA_ACCELERATORS EF_CUDA_SM90 EF_CUDA_VIRTUAL_SM(EF_CUDA_SM90)"
	.elftype	@"ET_EXEC"


//--------------------- .nv.info                  --------------------------
	.section	.nv.info,"",@"SHT_CUDA_INFO"
	.align	4


	//----- nvinfo : EIATTR_REGCOUNT
	.align		4
        /*0000*/ 	.byte	0x04, 0x2f
        /*0002*/ 	.short	(.L_1 - .L_0)
	.align		4
.L_0:
        /*0004*/ 	.word	index@(triton_poi_fused__softmax_0)
        /*0008*/ 	.word	0x00000018


	//----- nvinfo : EIATTR_MIN_STACK_SIZE
	.align		4
.L_1:
        /*000c*/ 	.byte	0x04, 0x12
        /*000e*/ 	.short	(.L_3 - .L_2)
	.align		4
.L_2:
        /*0010*/ 	.word	index@(triton_poi_fused__softmax_0)
        /*0014*/ 	.word	0x00000000


	//----- nvinfo : EIATTR_FRAME_SIZE
	.align		4
.L_3:
        /*0018*/ 	.byte	0x04, 0x11
        /*001a*/ 	.short	(.L_5 - .L_4)
	.align		4
.L_4:
        /*001c*/ 	.word	index@(triton_poi_fused__softmax_0)
        /*0020*/ 	.word	0x00000000


	//----- nvinfo : EIATTR_MIN_STACK_SIZE
	.align		4
.L_5:
        /*0024*/ 	.byte	0x04, 0x12
        /*0026*/ 	.short	(.L_7 - .L_6)
	.align		4
.L_6:
        /*0028*/ 	.word	index@(triton_poi_fused__softmax_0)
        /*002c*/ 	.word	0x00000000
.L_7:


//--------------------- .nv.info.triton_poi_fused__softmax_0 --------------------------
	.section	.nv.info.triton_poi_fused__softmax_0,"",@"SHT_CUDA_INFO"
	.sectionflags	@""
	.align	4


	//----- nvinfo : EIATTR_CUDA_API_VERSION
	.align		4
        /*0000*/ 	.byte	0x04, 0x37
        /*0002*/ 	.short	(.L_9 - .L_8)
.L_8:
        /*0004*/ 	.word	0x0000007c


	//----- nvinfo : EIATTR_KPARAM_INFO
	.align		4
.L_9:
        /*0008*/ 	.byte	0x04, 0x17
        /*000a*/ 	.short	(.L_11 - .L_10)
.L_10:
        /*000c*/ 	.word	0x00000000
        /*0010*/ 	.short	0x0002
        /*0012*/ 	.short	0x0010
        /*0014*/ 	.byte	0x00, 0xf0, 0x11, 0x00


	//----- nvinfo : EIATTR_KPARAM_INFO
	.align		4
.L_11:
        /*0018*/ 	.byte	0x04, 0x17
        /*001a*/ 	.short	(.L_13 - .L_12)
.L_12:
        /*001c*/ 	.word	0x00000000
        /*0020*/ 	.short	0x0001
        /*0022*/ 	.short	0x0008
        /*0024*/ 	.byte	0x00, 0xf4, 0x21, 0x00


	//----- nvinfo : EIATTR_KPARAM_INFO
	.align		4
.L_13:
        /*0028*/ 	.byte	0x04, 0x17
        /*002a*/ 	.short	(.L_15 - .L_14)
.L_14:
        /*002c*/ 	.word	0x00000000
        /*0030*/ 	.short	0x0000
        /*0032*/ 	.short	0x0000
        /*0034*/ 	.byte	0x00, 0xf4, 0x21, 0x00


	//----- nvinfo : EIATTR_SPARSE_MMA_MASK
	.align		4
.L_15:
        /*0038*/ 	.byte	0x03, 0x50
        /*003a*/ 	.short	0x0000


	//----- nvinfo : EIATTR_MAXREG_COUNT
	.align		4
        /*003c*/ 	.byte	0x03, 0x1b
        /*003e*/ 	.short	0x00ff


	//----- nvinfo : EIATTR_EXIT_INSTR_OFFSETS
	.align		4
        /*0040*/ 	.byte	0x04, 0x1c
        /*0042*/ 	.short	(.L_17 - .L_16)


	//   ....[0]....
.L_16:
        /*0044*/ 	.word	0x00000440


	//   ....[1]....
        /*0048*/ 	.word	0x00000460


	//----- nvinfo : EIATTR_REQNTID
	.align		4
.L_17:
        /*004c*/ 	.byte	0x04, 0x10
        /*004e*/ 	.short	(.L_19 - .L_18)
.L_18:
        /*0050*/ 	.word	0x00000080
        /*0054*/ 	.word	0x00000001
        /*0058*/ 	.word	0x00000001


	//----- nvinfo : EIATTR_CBANK_PARAM_SIZE
	.align		4
.L_19:
        /*005c*/ 	.byte	0x03, 0x19
        /*005e*/ 	.short	0x0014


	//----- nvinfo : EIATTR_PARAM_CBANK
	.align		4
        /*0060*/ 	.byte	0x04, 0x0a
        /*0062*/ 	.short	(.L_21 - .L_20)
	.align		4
.L_20:
        /*0064*/ 	.word	index@(.nv.constant0.triton_poi_fused__softmax_0)
        /*0068*/ 	.short	0x0210
        /*006a*/ 	.short	0x0014


	//----- nvinfo : EIATTR_SW_WAR
	.align		4
.L_21:
        /*006c*/ 	.byte	0x04, 0x36
        /*006e*/ 	.short	(.L_23 - .L_22)
.L_22:
        /*0070*/ 	.word	0x00000008
.L_23:


//--------------------- .nv.callgraph             --------------------------
	.section	.nv.callgraph,"",@"SHT_CUDA_CALLGRAPH"
	.align	4
	.sectionentsize	8
	.align		4
        /*0000*/ 	.word	0x00000000
	.align		4
        /*0004*/ 	.word	0xffffffff
	.align		4
        /*0008*/ 	.word	0x00000000
	.align		4
        /*000c*/ 	.word	0xfffffffe
	.align		4
        /*0010*/ 	.word	0x00000000
	.align		4
        /*0014*/ 	.word	0xfffffffd
	.align		4
        /*0018*/ 	.word	0x00000000
	.align		4
        /*001c*/ 	.word	0xfffffffc


//--------------------- .text.triton_poi_fused__softmax_0 --------------------------
	.section	.text.triton_poi_fused__softmax_0,"ax",@progbits
	.align	128
        .global         triton_poi_fused__softmax_0
        .type           triton_poi_fused__softmax_0,@function
        .size           triton_poi_fused__softmax_0,(.L_x_1 - triton_poi_fused__softmax_0)
        .other          triton_poi_fused__softmax_0,@"STO_CUDA_ENTRY STV_DEFAULT"
triton_poi_fused__softmax_0:
.text.triton_poi_fused__softmax_0:
[----:B------:R-:W0:Y:S02]  /*0000*/  LDC R1, c[0x0][0x28] ;  /* 0x00000a00ff017b82 */ /* 0x000e240000000800 */
[----:B------:R-:W1:Y:S01]  /*0010*/  S2R R0, SR_TID.X ;  /* 0x0000000000007919 */ /* 0x000e620000002100 */
[----:B------:R-:W2:Y:S01]  /*0020*/  LDC.64 R2, c[0x0][0x210] ;  /* 0x00008400ff027b82 */ /* 0x000ea20000000a00 */
[----:B------:R-:W-:Y:S01]  /*0030*/  CS2R R6, SRZ ;  /* 0x0000000000067805 */ /* 0x000fe2000001ff00 */
[----:B------:R-:W-:Y:S01]  /*0040*/  ULDC.64 UR4, c[0x0][0x208] ;  /* 0x0000820000047ab9 */ /* 0x000fe20000000a00 */
[----:B------:R-:W3:Y:S01]  /*0050*/  S2R R5, SR_CTAID.X ;  /* 0x0000000000057919 */ /* 0x000ee20000002500 */
[----:B-1----:R-:W-:Y:S01]  /*0060*/  IMAD.SHL.U32 R0, R0, 0x2, RZ ;  /* 0x0000000200007824 */ /* 0x002fe200078e00ff */
[----:B---3--:R-:W-:-:S04]  /*0070*/  SHF.R.S32.HI R4, RZ, 0x17, R5 ;  /* 0x00000017ff047819 */ /* 0x008fc80000011405 */
[----:B------:R-:W-:Y:S02]  /*0080*/  LOP3.LUT R0, R0, 0xfe, RZ, 0xc0, !PT ;  /* 0x000000fe00007812 */ /* 0x000fe400078ec0ff */
[----:B------:R-:W-:-:S03]  /*0090*/  SGXT R4, R4, 0x1 ;  /* 0x000000010404781a */ /* 0x000fc60000000200 */
[----:B------:R-:W-:-:S05]  /*00a0*/  IMAD R5, R5, 0x100, R0 ;  /* 0x0000010005057824 */ /* 0x000fca00078e0200 */
[CC--:B------:R-:W-:Y:S02]  /*00b0*/  LEA.HI R0, R4.reuse, R5.reuse, RZ, 0x4 ;  /* 0x0000000504007211 */ /* 0x0c0fe400078f20ff */
[-C--:B------:R-:W-:Y:S02]  /*00c0*/  LEA.HI R4, R4, R5.reuse, RZ, 0x6 ;  /* 0x0000000504047211 */ /* 0x080fe400078f30ff */
[----:B------:R-:W-:Y:S02]  /*00d0*/  LOP3.LUT R0, R0, 0xfffffff0, RZ, 0xc0, !PT ;  /* 0xfffffff000007812 */ /* 0x000fe400078ec0ff */
[----:B------:R-:W-:Y:S02]  /*00e0*/  LOP3.LUT R4, R4, 0xffffffc0, RZ, 0xc0, !PT ;  /* 0xffffffc004047812 */ /* 0x000fe400078ec0ff */
[----:B------:R-:W-:Y:S02]  /*00f0*/  ISETP.GE.AND P0, PT, R5, 0x100, PT ;  /* 0x000001000500780c */ /* 0x000fe40003f06270 */
[----:B------:R-:W-:-:S05]  /*0100*/  IADD3 R17, R4, R5, -R0 ;  /* 0x0000000504117210 */ /* 0x000fca0007ffe800 */
[----:B--2---:R-:W-:Y:S01]  /*0110*/  IMAD.WIDE R10, R17, 0x4, R2 ;  /* 0x00000004110a7825 */ /* 0x004fe200078e0202 */
[----:B------:R-:W-:-:S03]  /*0120*/  CS2R R8, SRZ ;  /* 0x0000000000087805 */ /* 0x000fc6000001ff00 */
[C---:B------:R-:W-:Y:S02]  /*0130*/  VIADD R13, R17.reuse, 0x10 ;  /* 0x00000010110d7836 */ /* 0x040fe40000000000 */
[----:B------:R1:W2:Y:S01]  /*0140*/  @!P0 LDG.E.EL.64 R6, desc[UR4][R10.64] ;  /* 0x000000040a068981 */ /* 0x0002a2000c2e1b00 */
[----:B------:R-:W-:Y:S02]  /*0150*/  VIADD R15, R17, 0x20 ;  /* 0x00000020110f7836 */ /* 0x000fe40000000000 */
[----:B------:R-:W-:Y:S01]  /*0160*/  IMAD.WIDE R12, R13, 0x4, R2 ;  /* 0x000000040d0c7825 */ /* 0x000fe200078e0202 */
[----:B------:R-:W-:-:S04]  /*0170*/  CS2R R18, SRZ ;  /* 0x0000000000127805 */ /* 0x000fc8000001ff00 */
[----:B------:R-:W3:Y:S01]  /*0180*/  @!P0 LDG.E.EL.64 R8, desc[UR4][R12.64] ;  /* 0x000000040c088981 */ /* 0x000ee2000c2e1b00 */
[----:B------:R-:W-:-:S05]  /*0190*/  IMAD.WIDE R14, R15, 0x4, R2 ;  /* 0x000000040f0e7825 */ /* 0x000fca00078e0202 */
[----:B------:R-:W4:Y:S01]  /*01a0*/  @!P0 LDG.E.EL.64 R18, desc[UR4][R14.64] ;  /* 0x000000040e128981 */ /* 0x000f22000c2e1b00 */
[----:B------:R-:W-:Y:S01]  /*01b0*/  VIADD R17, R17, 0x30 ;  /* 0x0000003011117836 */ /* 0x000fe20000000000 */
[----:B------:R-:W-:-:S03]  /*01c0*/  CS2R R20, SRZ ;  /* 0x0000000000147805 */ /* 0x000fc6000001ff00 */
[----:B-1----:R-:W-:-:S05]  /*01d0*/  IMAD.WIDE R10, R17, 0x4, R2 ;  /* 0x00000004110a7825 */ /* 0x002fca00078e0202 */
[----:B------:R-:W5:Y:S01]  /*01e0*/  @!P0 LDG.E.EL.64 R20, desc[UR4][R10.64] ;  /* 0x000000040a148981 */ /* 0x000f62000c2e1b00 */
[----:B------:R-:W-:Y:S01]  /*01f0*/  CS2R R16, SRZ ;  /* 0x0000000000107805 */ /* 0x000fe2000001ff00 */
[----:B------:R-:W-:-:S05]  /*0200*/  IMAD.WIDE R2, R5, 0x4, R2 ;  /* 0x0000000405027825 */ /* 0x000fca00078e0202 */
[----:B------:R1:W5:Y:S02]  /*0210*/  @!P0 LDG.E.64 R16, desc[UR4][R2.64] ;  /* 0x0000000402108981 */ /* 0x000364000c1e1b00 */
[----:B-1----:R-:W1:Y:S02]  /*0220*/  LDC.64 R2, c[0x0][0x218] ;  /* 0x00008600ff027b82 */ /* 0x002e640000000a00 */
[----:B-1----:R-:W-:Y:S01]  /*0230*/  IMAD.WIDE R2, R5, 0x4, R2 ;  /* 0x0000000405027825 */ /* 0x002fe200078e0202 */
[C---:B--2---:R-:W-:Y:S02]  /*0240*/  FSETP.NAN.AND P3, PT, R6.reuse, R6, PT ;  /* 0x000000060600720b */ /* 0x044fe40003f68000 */
[C---:B------:R-:W-:Y:S02]  /*0250*/  FSETP.NAN.AND P4, PT, R7.reuse, R7, PT ;  /* 0x000000070700720b */ /* 0x040fe40003f88000 */
[----:B---3--:R-:W-:Y:S02]  /*0260*/  FSETP.GT.AND P1, PT, R6, R8, PT ;  /* 0x000000080600720b */ /* 0x008fe40003f24000 */
[----:B------:R-:W-:-:S07]  /*0270*/  FSETP.GT.AND P2, PT, R7, R9, PT ;  /* 0x000000090700720b */ /* 0x000fce0003f44000 */
[----:B------:R-:W-:Y:S02]  /*0280*/  @!P3 FSEL R6, R6, R8, P1 ;  /* 0x000000080606b208 */ /* 0x000fe40000800000 */
[----:B------:R-:W-:Y:S02]  /*0290*/  @!P4 FSEL R7, R7, R9, P2 ;  /* 0x000000090707c208 */ /* 0x000fe40001000000 */
[C---:B----4-:R-:W-:Y:S02]  /*02a0*/  FSETP.GT.AND P1, PT, R6.reuse, R18, PT ;  /* 0x000000120600720b */ /* 0x050fe40003f24000 */
[C---:B------:R-:W-:Y:S02]  /*02b0*/  FSETP.GT.AND P2, PT, R7.reuse, R19, PT ;  /* 0x000000130700720b */ /* 0x040fe40003f44000 */
[----:B------:R-:W-:Y:S02]  /*02c0*/  FSETP.NAN.AND P3, PT, R6, R6, PT ;  /* 0x000000060600720b */ /* 0x000fe40003f68000 */
[----:B------:R-:W-:-:S07]  /*02d0*/  FSETP.NAN.AND P4, PT, R7, R7, PT ;  /* 0x000000070700720b */ /* 0x000fce0003f88000 */
[----:B------:R-:W-:Y:S02]  /*02e0*/  @!P1 FSEL R6, R6, R18, P3 ;  /* 0x0000001206069208 */ /* 0x000fe40001800000 */
[----:B------:R-:W-:Y:S02]  /*02f0*/  @!P2 FSEL R7, R7, R19, P4 ;  /* 0x000000130707a208 */ /* 0x000fe40002000000 */
[C---:B-----5:R-:W-:Y:S02]  /*0300*/  FSETP.GT.AND P1, PT, R6.reuse, R20, PT ;  /* 0x000000140600720b */ /* 0x060fe40003f24000 */
[C---:B------:R-:W-:Y:S02]  /*0310*/  FSETP.GT.AND P2, PT, R7.reuse, R21, PT ;  /* 0x000000150700720b */ /* 0x040fe40003f44000 */
[----:B------:R-:W-:Y:S02]  /*0320*/  FSETP.NAN.AND P3, PT, R6, R6, PT ;  /* 0x000000060600720b */ /* 0x000fe40003f68000 */
[----:B------:R-:W-:-:S07]  /*0330*/  FSETP.NAN.AND P4, PT, R7, R7, PT ;  /* 0x000000070700720b */ /* 0x000fce0003f88000 */
[----:B------:R-:W-:Y:S02]  /*0340*/  @!P1 FSEL R6, R6, R20, P3 ;  /* 0x0000001406069208 */ /* 0x000fe40001800000 */
[----:B------:R-:W-:-:S03]  /*0350*/  @!P2 FSEL R7, R7, R21, P4 ;  /* 0x000000150707a208 */ /* 0x000fc60002000000 */
[----:B------:R-:W-:Y:S02]  /*0360*/  FADD R16, -R6, R16 ;  /* 0x0000001006107221 */ /* 0x000fe40000000100 */
[----:B------:R-:W-:Y:S02]  /*0370*/  FADD R17, -R7, R17 ;  /* 0x0000001107117221 */ /* 0x000fe40000000100 */
[----:B------:R-:W-:Y:S02]  /*0380*/  FMUL R16, R16, 0.10000000149011611938 ;  /* 0x3dcccccd10107820 */ /* 0x000fe40000400000 */
[----:B------:R-:W-:Y:S02]  /*0390*/  FMUL R17, R17, 0.10000000149011611938 ;  /* 0x3dcccccd11117820 */ /* 0x000fe40000400000 */
[----:B------:R-:W-:Y:S02]  /*03a0*/  FMUL R16, R16, 1.4426950216293334961 ;  /* 0x3fb8aa3b10107820 */ /* 0x000fe40000400000 */
[----:B------:R-:W-:-:S03]  /*03b0*/  FMUL R17, R17, 1.4426950216293334961 ;  /* 0x3fb8aa3b11117820 */ /* 0x000fc60000400000 */
[----:B------:R-:W-:Y:S02]  /*03c0*/  FSETP.GEU.AND P1, PT, R16, -126, PT ;  /* 0xc2fc00001000780b */ /* 0x000fe40003f2e000 */
[----:B------:R-:W-:-:S11]  /*03d0*/  FSETP.GEU.AND P2, PT, R17, -126, PT ;  /* 0xc2fc00001100780b */ /* 0x000fd60003f4e000 */
[----:B------:R-:W-:Y:S02]  /*03e0*/  @!P1 FMUL R16, R16, 0.5 ;  /* 0x3f00000010109820 */ /* 0x000fe40000400000 */
[----:B------:R-:W-:Y:S02]  /*03f0*/  @!P2 FMUL R17, R17, 0.5 ;  /* 0x3f0000001111a820 */ /* 0x000fe40000400000 */
[----:B------:R-:W1:Y:S08]  /*0400*/  MUFU.EX2 R6, R16 ;  /* 0x0000001000067308 */ /* 0x000e700000000800 */
[----:B------:R-:W2:Y:S01]  /*0410*/  MUFU.EX2 R7, R17 ;  /* 0x0000001100077308 */ /* 0x000ea20000000800 */
[----:B-1----:R-:W-:Y:S01]  /*0420*/  @!P1 FMUL R6, R6, R6 ;  /* 0x0000000606069220 */ /* 0x002fe20000400000 */
[----:B--2---:R-:W-:Y:S01]  /*0430*/  @!P2 FMUL R7, R7, R7 ;  /* 0x000000070707a220 */ /* 0x004fe20000400000 */
[----:B------:R-:W-:Y:S06]  /*0440*/  @P0 EXIT ;  /* 0x000000000000094d */ /* 0x000fec0003800000 */
[----:B------:R-:W-:Y:S01]  /*0450*/  STG.E.64 desc[UR4][R2.64], R6 ;  /* 0x0000000602007986 */ /* 0x000fe2000c101b04 */
[----:B------:R-:W-:Y:S05]  /*0460*/  EXIT ;  /* 0x000000000000794d */ /* 0x000fea0003800000 */
.L_x_0:
[----:B------:R-:W-:-:S00]  /*0470*/  BRA `(.L_x_0) ;  /* 0xfffffffc00fc7947 */ /* 0x000fc0000383ffff */
[----:B------:R-:W-:-:S00]  /*0480*/  NOP ;  /* 0x0000000000007918 */ /* 0x000fc00000000000 */
[----:B------:R-:W-:-:S00]  /*0490*/  NOP ;  /* 0x0000000000007918 */ /* 0x000fc00000000000 */
[----:B------:R-:W-:-:S00]  /*04a0*/  NOP ;  /* 0x0000000000007918 */ /* 0x000fc00000000000 */
[----:B------:R-:W-:-:S00]  /*04b0*/  NOP ;  /* 0x0000000000007918 */ /* 0x000fc00000000000 */
[----:B------:R-:W-:-:S00]  /*04c0*/  NOP ;  /* 0x0000000000007918 */ /* 0x000fc00000000000 */
[----:B------:R-:W-:-:S00]  /*04d0*/  NOP ;  /* 0x0000000000007918 */ /* 0x000fc00000000000 */
[----:B------:R-:W-:-:S00]  /*04e0*/  NOP ;  /* 0x0000000000007918 */ /* 0x000fc00000000000 */
[----:B------:R-:W-:-:S00]  /*04f0*/  NOP ;  /* 0x0000000000007918 */ /* 0x000fc00000000000 */
.L_x_1:


//--------------------- .nv.constant0.triton_poi_fused__softmax_0 --------------------------
	.section	.nv.constant0.triton_poi_fused__softmax_0,"a",@progbits
	.sectionflags	@""
	.align	4
.nv.constant0.triton_poi_fused__softmax_0:
	.zero		548
